//
// Generated by NVIDIA NVVM Compiler
//
// Compiler Build ID: CL-36424714
// Cuda compilation tools, release 13.0, V13.0.88
// Based on NVVM 20.0.0
//

.version 9.0
.target sm_100
.address_size 64

	// .globl	_Z26gpu_compute_floyd_warshalliiPii
.extern .shared .align 16 .b8 shared[];

.visible .entry _Z26gpu_compute_floyd_warshalliiPii(
	.param .u32 _Z26gpu_compute_floyd_warshalliiPii_param_0,
	.param .u32 _Z26gpu_compute_floyd_warshalliiPii_param_1,
	.param .u64 .ptr .align 1 _Z26gpu_compute_floyd_warshalliiPii_param_2,
	.param .u32 _Z26gpu_compute_floyd_warshalliiPii_param_3
)
{
	.reg .pred 	%p<7>;
	.reg .b32 	%r<29>;
	.reg .b64 	%rd<9>;

	ld.param.u32 	%r8, [_Z26gpu_compute_floyd_warshalliiPii_param_0];
	ld.param.u32 	%r9, [_Z26gpu_compute_floyd_warshalliiPii_param_1];
	ld.param.u64 	%rd3, [_Z26gpu_compute_floyd_warshalliiPii_param_2];
	ld.param.u32 	%r10, [_Z26gpu_compute_floyd_warshalliiPii_param_3];
	cvta.to.global.u64 	%rd1, %rd3;
	mov.u32 	%r11, %ctaid.x;
	mov.u32 	%r12, %ntid.x;
	mov.u32 	%r1, %tid.x;
	mad.lo.s32 	%r2, %r11, %r12, %r1;
	mov.u32 	%r13, %ctaid.y;
	mov.u32 	%r14, %ntid.y;
	mov.u32 	%r3, %tid.y;
	mad.lo.s32 	%r15, %r13, %r14, %r3;
	setp.gt.s32 	%p1, %r2, 1999;
	setp.gt.u32 	%p2, %r15, 1999;
	or.pred  	%p3, %p1, %p2;
	@%p3 bra 	$L__BB0_7;
	setp.ne.s32 	%p4, %r3, 0;
	shl.b32 	%r16, %r1, 2;
	mov.u32 	%r17, shared;
	add.s32 	%r5, %r17, %r16;
	@%p4 bra 	$L__BB0_3;
	mad.lo.s32 	%r18, %r9, %r2, %r8;
	mul.wide.s32 	%rd4, %r18, 4;
	add.s64 	%rd5, %rd1, %rd4;
	ld.global.u32 	%r19, [%rd5];
	st.shared.u32 	[%r5], %r19;
$L__BB0_3:
	setp.ne.s32 	%p5, %r1, 0;
	add.s32 	%r20, %r10, %r3;
	shl.b32 	%r21, %r20, 2;
	add.s32 	%r6, %r17, %r21;
	@%p5 bra 	$L__BB0_5;
	mad.lo.s32 	%r23, %r9, %r8, %r15;
	mul.wide.s32 	%rd6, %r23, 4;
	add.s64 	%rd7, %rd1, %rd6;
	ld.global.u32 	%r24, [%rd7];
	st.shared.u32 	[%r6], %r24;
$L__BB0_5:
	bar.sync 	0;
	ld.shared.u32 	%r25, [%r5];
	ld.shared.u32 	%r26, [%r6];
	add.s32 	%r7, %r26, %r25;
	mad.lo.s32 	%r27, %r9, %r2, %r15;
	mul.wide.s32 	%rd8, %r27, 4;
	add.s64 	%rd2, %rd1, %rd8;
	ld.global.u32 	%r28, [%rd2];
	setp.ge.s32 	%p6, %r7, %r28;
	@%p6 bra 	$L__BB0_7;
	st.global.u32 	[%rd2], %r7;
$L__BB0_7:
	ret;

}


// ===== COMPILED SASS (sm_100) =====

	.target	sm_100

	.elftype	@"ET_EXEC"


//--------------------- .note.nv.tkinfo           --------------------------
	.section	.note.nv.tkinfo,"",@"SHT_NOTE"
	.sectionflags	@"SHF_NOTE_NV_TKINFO"
	.tkinfo
        /*0018*/ 	.word	0x00000002
        /*0030*/ 	.string	""
        /*0030*/ 	.string	"ptxas"
        /*0030*/ 	.string	"Cuda compilation tools, release 13.0, V13.0.88"
        /*0030*/ 	.string	"Build cuda_13.0.r13.0/compiler.36424714_0"
        /*0030*/ 	.string	"-arch sm_100 -m 64 "



//--------------------- .note.nv.cuinfo           --------------------------
	.section	.note.nv.cuinfo,"",@"SHT_NOTE"
	.sectionflags	@"SHF_NOTE_NV_CUINFO"
        /*0018*/ 	.short	0x0002
        /*001a*/ 	.short	0x0064
        /*001c*/ 	.short	0x0082
	.zero		2


//--------------------- .nv.info                  --------------------------
	.section	.nv.info,"",@"SHT_CUDA_INFO"
	.align	4


	//----- nvinfo : EIATTR_REGCOUNT
	.align		4
        /*0000*/ 	.byte	0x04, 0x2f
        /*0002*/ 	.short	(.L_1 - .L_0)
	.align		4
.L_0:
        /*0004*/ 	.word	index@(_Z26gpu_compute_floyd_warshalliiPii)
        /*0008*/ 	.word	0x0000000e


	//----- nvinfo : EIATTR_FRAME_SIZE
	.align		4
.L_1:
        /*000c*/ 	.byte	0x04, 0x11
        /*000e*/ 	.short	(.L_3 - .L_2)
	.align		4
.L_2:
        /*0010*/ 	.word	index@(_Z26gpu_compute_floyd_warshalliiPii)
        /*0014*/ 	.word	0x00000000


	//----- nvinfo : EIATTR_MIN_STACK_SIZE
	.align		4
.L_3:
        /*0018*/ 	.byte	0x04, 0x12
        /*001a*/ 	.short	(.L_5 - .L_4)
	.align		4
.L_4:
        /*001c*/ 	.word	index@(_Z26gpu_compute_floyd_warshalliiPii)
        /*0020*/ 	.word	0x00000000
.L_5:


//--------------------- .nv.compat                --------------------------
	.section	.nv.compat,"",@"SHT_CUDA_COMPAT_INFO"
	.align	4
        /*0000*/ 	.byte	0x02, 0x09, 0x00, 0x00, 0x02, 0x02, 0x01, 0x00, 0x02, 0x05, 0x05, 0x00, 0x03, 0x07, 0x01, 0x01
        /*0010*/ 	.byte	0x02, 0x03, 0x00, 0x00, 0x02, 0x06, 0x01, 0x00, 0x04, 0x0b, 0x08, 0x00, 0x09, 0x00, 0x00, 0x00
        /*0020*/ 	.byte	0x00, 0x00, 0x00, 0x00


//--------------------- .nv.info._Z26gpu_compute_floyd_warshalliiPii --------------------------
	.section	.nv.info._Z26gpu_compute_floyd_warshalliiPii,"",@"SHT_CUDA_INFO"
	.sectionflags	@""
	.align	4


	//----- nvinfo : EIATTR_CUDA_API_VERSION
	.align		4
        /*0000*/ 	.byte	0x04, 0x37
        /*0002*/ 	.short	(.L_7 - .L_6)
.L_6:
        /*0004*/ 	.word	0x00000082


	//----- nvinfo : EIATTR_KPARAM_INFO
	.align		4
.L_7:
        /*0008*/ 	.byte	0x04, 0x17
        /*000a*/ 	.short	(.L_9 - .L_8)
.L_8:
        /*000c*/ 	.word	0x00000000
        /*0010*/ 	.short	0x0003
        /*0012*/ 	.short	0x0010
        /*0014*/ 	.byte	0x00, 0xf0, 0x11, 0x00


	//----- nvinfo : EIATTR_KPARAM_INFO
	.align		4
.L_9:
        /*0018*/ 	.byte	0x04, 0x17
        /*001a*/ 	.short	(.L_11 - .L_10)
.L_10:
        /*001c*/ 	.word	0x00000000
        /*0020*/ 	.short	0x0002
        /*0022*/ 	.short	0x0008
        /*0024*/ 	.byte	0x00, 0xf5, 0x21, 0x00


	//----- nvinfo : EIATTR_KPARAM_INFO
	.align		4
.L_11:
        /*0028*/ 	.byte	0x04, 0x17
        /*002a*/ 	.short	(.L_13 - .L_12)
.L_12:
        /*002c*/ 	.word	0x00000000
        /*0030*/ 	.short	0x0001
        /*0032*/ 	.short	0x0004
        /*0034*/ 	.byte	0x00, 0xf0, 0x11, 0x00


	//----- nvinfo : EIATTR_KPARAM_INFO
	.align		4
.L_13:
        /*0038*/ 	.byte	0x04, 0x17
        /*003a*/ 	.short	(.L_15 - .L_14)
.L_14:
        /*003c*/ 	.word	0x00000000
        /*0040*/ 	.short	0x0000
        /*0042*/ 	.short	0x0000
        /*0044*/ 	.byte	0x00, 0xf0, 0x11, 0x00


	//----- nvinfo : EIATTR_SPARSE_MMA_MASK
	.align		4
.L_15:
        /*0048*/ 	.byte	0x03, 0x50
        /*004a*/ 	.short	0x0000


	//----- nvinfo : EIATTR_MAXREG_COUNT
	.align		4
        /*004c*/ 	.byte	0x03, 0x1b
        /*004e*/ 	.short	0x00ff


	//----- nvinfo : EIATTR_NUM_BARRIERS
	.align		4
        /*0050*/ 	.byte	0x02, 0x4c
        /*0052*/ 	.byte	0x01
	.zero		1


	//----- nvinfo : EIATTR_MERCURY_ISA_VERSION
	.align		4
        /*0054*/ 	.byte	0x03, 0x5f
        /*0056*/ 	.short	0x0101


	//----- nvinfo : EIATTR_VRC_CTA_INIT_COUNT
	.align		4
        /*0058*/ 	.byte	0x02, 0x4a
	.zero		1
	.zero		1


	//----- nvinfo : EIATTR_EXIT_INSTR_OFFSETS
	.align		4
        /*005c*/ 	.byte	0x04, 0x1c
        /*005e*/ 	.short	(.L_17 - .L_16)


	//   ....[0]....
.L_16:
        /*0060*/ 	.word	0x000000b0


	//   ....[1]....
        /*0064*/ 	.word	0x000002a0


	//   ....[2]....
        /*0068*/ 	.word	0x000002c0


	//----- nvinfo : EIATTR_CBANK_PARAM_SIZE
	.align		4
.L_17:
        /*006c*/ 	.byte	0x03, 0x19
        /*006e*/ 	.short	0x0014


	//----- nvinfo : EIATTR_PARAM_CBANK
	.align		4
        /*0070*/ 	.byte	0x04, 0x0a
        /*0072*/ 	.short	(.L_19 - .L_18)
	.align		4
.L_18:
        /*0074*/ 	.word	index@(.nv.constant0._Z26gpu_compute_floyd_warshalliiPii)
        /*0078*/ 	.short	0x0380
        /*007a*/ 	.short	0x0014


	//----- nvinfo : EIATTR_SW_WAR
	.align		4
.L_19:
        /*007c*/ 	.byte	0x04, 0x36
        /*007e*/ 	.short	(.L_21 - .L_20)
.L_20:
        /*0080*/ 	.word	0x00000008
.L_21:


//--------------------- .nv.callgraph             --------------------------
	.section	.nv.callgraph,"",@"SHT_CUDA_CALLGRAPH"
	.align	4
	.sectionentsize	8
	.align		4
        /*0000*/ 	.word	0x00000000
	.align		4
        /*0004*/ 	.word	0xffffffff
	.align		4
        /*0008*/ 	.word	0x00000000
	.align		4
        /*000c*/ 	.word	0xfffffffe
	.align		4
        /*0010*/ 	.word	0x00000000
	.align		4
        /*0014*/ 	.word	0xfffffffd
	.align		4
        /*0018*/ 	.word	0x00000000
	.align		4
        /*001c*/ 	.word	0xfffffffc


//--------------------- .text._Z26gpu_compute_floyd_warshalliiPii --------------------------
	.section	.text._Z26gpu_compute_floyd_warshalliiPii,"ax",@progbits
	.align	128
        .global         _Z26gpu_compute_floyd_warshalliiPii
        .type           _Z26gpu_compute_floyd_warshalliiPii,@function
        .size           _Z26gpu_compute_floyd_warshalliiPii,(.L_x_1 - _Z26gpu_compute_floyd_warshalliiPii)
        .other          _Z26gpu_compute_floyd_warshalliiPii,@"STO_CUDA_ENTRY STV_DEFAULT"
_Z26gpu_compute_floyd_warshalliiPii:
.text._Z26gpu_compute_floyd_warshalliiPii:
[----:B------:R-:W-:Y:S01]  /*0000*/  LDC R1, c[0x0][0x37c] ;  /* 0x0000df00ff017b82 */ /* 0x000fe20000000800 */
[----:B------:R-:W0:Y:S07]  /*0010*/  S2R R8, SR_TID.Y ;  /* 0x0000000000087919 */ /* 0x000e2e0000002200 */
[----:B------:R-:W1:Y:S01]  /*0020*/  LDC R0, c[0x0][0x360] ;  /* 0x0000d800ff007b82 */ /* 0x000e620000000800 */
[----:B------:R-:W1:Y:S07]  /*0030*/  S2R R11, SR_TID.X ;  /* 0x00000000000b7919 */ /* 0x000e6e0000002100 */
[----:B------:R-:W0:Y:S08]  /*0040*/  S2UR UR5, SR_CTAID.Y ;  /* 0x00000000000579c3 */ /* 0x000e300000002600 */
[----:B------:R-:W0:Y:S08]  /*0050*/  LDC R9, c[0x0][0x364] ;  /* 0x0000d900ff097b82 */ /* 0x000e300000000800 */
[----:B------:R-:W1:Y:S01]  /*0060*/  S2UR UR4, SR_CTAID.X ;  /* 0x00000000000479c3 */ /* 0x000e620000002500 */
[----:B0-----:R-:W-:-:S05]  /*0070*/  IMAD R9, R9, UR5, R8 ;  /* 0x0000000509097c24 */ /* 0x001fca000f8e0208 */
[----:B------:R-:W-:Y:S01]  /*0080*/  ISETP.GT.U32.AND P0, PT, R9, 0x7cf, PT ;  /* 0x000007cf0900780c */ /* 0x000fe20003f04070 */
[----:B-1----:R-:W-:-:S05]  /*0090*/  IMAD R0, R0, UR4, R11 ;  /* 0x0000000400007c24 */ /* 0x002fca000f8e020b */
[----:B------:R-:W-:-:S13]  /*00a0*/  ISETP.GT.OR P0, PT, R0, 0x7cf, P0 ;  /* 0x000007cf0000780c */ /* 0x000fda0000704670 */
[----:B------:R-:W-:Y:S05]  /*00b0*/  @P0 EXIT ;  /* 0x000000000000094d */ /* 0x000fea0003800000 */
[----:B------:R-:W-:Y:S01]  /*00c0*/  ISETP.NE.AND P0, PT, R8, RZ, PT ;  /* 0x000000ff0800720c */ /* 0x000fe20003f05270 */
[----:B------:R-:W0:Y:S01]  /*00d0*/  LDC.64 R2, c[0x0][0x388] ;  /* 0x0000e200ff027b82 */ /* 0x000e220000000a00 */
[----:B------:R-:W-:Y:S01]  /*00e0*/  ISETP.NE.AND P1, PT, R11, RZ, PT ;  /* 0x000000ff0b00720c */ /* 0x000fe20003f25270 */
[----:B------:R-:W1:Y:S01]  /*00f0*/  LDCU.64 UR6, c[0x0][0x358] ;  /* 0x00006b00ff0677ac */ /* 0x000e620008000a00 */
[----:B------:R-:W2:Y:S05]  /*0100*/  LDCU UR8, c[0x0][0x390] ;  /* 0x00007200ff0877ac */ /* 0x000eaa0008000800 */
[----:B------:R-:W3:Y:S01]  /*0110*/  S2UR UR5, SR_CgaCtaId ;  /* 0x00000000000579c3 */ /* 0x000ee20000008800 */
[----:B------:R-:W4:Y:S07]  /*0120*/  LDCU UR9, c[0x0][0x384] ;  /* 0x00007080ff0977ac */ /* 0x000f2e0008000800 */
[----:B------:R-:W5:Y:S08]  /*0130*/  @!P0 LDC.64 R4, c[0x0][0x380] ;  /* 0x0000e000ff048b82 */ /* 0x000f700000000a00 */
[----:B------:R-:W1:Y:S01]  /*0140*/  @!P1 LDC.64 R6, c[0x0][0x380] ;  /* 0x0000e000ff069b82 */ /* 0x000e620000000a00 */
[----:B-----5:R-:W-:-:S04]  /*0150*/  @!P0 IMAD R5, R0, R5, R4 ;  /* 0x0000000500058224 */ /* 0x020fc800078e0204 */
[----:B0-----:R-:W-:-:S04]  /*0160*/  @!P0 IMAD.WIDE R4, R5, 0x4, R2 ;  /* 0x0000000405048825 */ /* 0x001fc800078e0202 */
[----:B-1----:R-:W-:Y:S02]  /*0170*/  @!P1 IMAD R7, R7, R6, R9 ;  /* 0x0000000607079224 */ /* 0x002fe400078e0209 */
[----:B------:R-:W5:Y:S02]  /*0180*/  @!P0 LDG.E R5, desc[UR6][R4.64] ;  /* 0x0000000604058981 */ /* 0x000f64000c1e1900 */
[----:B------:R-:W-:-:S06]  /*0190*/  @!P1 IMAD.WIDE R6, R7, 0x4, R2 ;  /* 0x0000000407069825 */ /* 0x000fcc00078e0202 */
[----:B------:R-:W5:Y:S01]  /*01a0*/  @!P1 LDG.E R7, desc[UR6][R6.64] ;  /* 0x0000000606079981 */ /* 0x000f62000c1e1900 */
[----:B------:R-:W-:Y:S02]  /*01b0*/  UMOV UR4, 0x400 ;  /* 0x0000040000047882 */ /* 0x000fe40000000000 */
[----:B---3--:R-:W-:Y:S01]  /*01c0*/  ULEA UR4, UR5, UR4, 0x18 ;  /* 0x0000000405047291 */ /* 0x008fe2000f8ec0ff */
[----:B--2---:R-:W-:Y:S01]  /*01d0*/  IADD3 R8, PT, PT, R8, UR8, RZ ;  /* 0x0000000808087c10 */ /* 0x004fe2000fffe0ff */
[----:B----4-:R-:W-:-:S04]  /*01e0*/  IMAD R9, R0, UR9, R9 ;  /* 0x0000000900097c24 */ /* 0x010fc8000f8e0209 */
[----:B------:R-:W-:Y:S02]  /*01f0*/  LEA R0, R11, UR4, 0x2 ;  /* 0x000000040b007c11 */ /* 0x000fe4000f8e10ff */
[----:B------:R-:W-:Y:S01]  /*0200*/  LEA R8, R8, UR4, 0x2 ;  /* 0x0000000408087c11 */ /* 0x000fe2000f8e10ff */
[----:B------:R-:W-:Y:S02]  /*0210*/  IMAD.WIDE R2, R9, 0x4, R2 ;  /* 0x0000000409027825 */ /* 0x000fe400078e0202 */
[----:B-----5:R-:W-:Y:S04]  /*0220*/  @!P0 STS [R0], R5 ;  /* 0x0000000500008388 */ /* 0x020fe80000000800 */
[----:B------:R-:W-:Y:S01]  /*0230*/  @!P1 STS [R8], R7 ;  /* 0x0000000708009388 */ /* 0x000fe20000000800 */
[----:B------:R-:W-:Y:S06]  /*0240*/  BAR.SYNC.DEFER_BLOCKING 0x0 ;  /* 0x0000000000007b1d */ /* 0x000fec0000010000 */
[----:B------:R-:W2:Y:S04]  /*0250*/  LDG.E R6, desc[UR6][R2.64] ;  /* 0x0000000602067981 */ /* 0x000ea8000c1e1900 */
[----:B------:R-:W-:Y:S04]  /*0260*/  LDS R4, [R0] ;  /* 0x0000000000047984 */ /* 0x000fe80000000800 */
[----:B------:R-:W0:Y:S02]  /*0270*/  LDS R9, [R8] ;  /* 0x0000000008097984 */ /* 0x000e240000000800 */
[----:B0-----:R-:W-:-:S04]  /*0280*/  IADD3 R9, PT, PT, R4, R9, RZ ;  /* 0x0000000904097210 */ /* 0x001fc80007ffe0ff */
[----:B--2---:R-:W-:-:S13]  /*0290*/  ISETP.GE.AND P0, PT, R9, R6, PT ;  /* 0x000000060900720c */ /* 0x004fda0003f06270 */
[----:B------:R-:W-:Y:S05]  /*02a0*/  @P0 EXIT ;  /* 0x000000000000094d */ /* 0x000fea0003800000 */
[----:B------:R-:W-:Y:S01]  /*02b0*/  STG.E desc[UR6][R2.64], R9 ;  /* 0x0000000902007986 */ /* 0x000fe2000c101906 */
[----:B------:R-:W-:Y:S05]  /*02c0*/  EXIT ;  /* 0x000000000000794d */ /* 0x000fea0003800000 */
.L_x_0:
[----:B------:R-:W-:-:S00]  /*02d0*/  BRA `(.L_x_0) ;  /* 0xfffffffc00fc7947 */ /* 0x000fc0000383ffff */
[----:B------:R-:W-:-:S00]  /*02e0*/  NOP ;  /* 0x0000000000007918 */ /* 0x000fc00000000000 */
        /* <DEDUP_REMOVED lines=9> */
.L_x_1:


//--------------------- .nv.shared._Z26gpu_compute_floyd_warshalliiPii --------------------------
	.section	.nv.shared._Z26gpu_compute_floyd_warshalliiPii,"aw",@nobits
	.sectionflags	@""
	.align	16
	.zero		1024


//--------------------- .nv.shared.reserved.0     --------------------------
	.section	.nv.shared.reserved.0,"aw",@nobits
	.weak		__nv_reservedSMEM_offset_0_alias
	.size		__nv_reservedSMEM_offset_0_alias, 0, 64
	.other		__nv_reservedSMEM_offset_0_alias,@"STO_CUDA_RESERVED_SHARED STV_DEFAULT"
__nv_reservedSMEM_offset_0_alias:
	.zero		0
	.zero		64


//--------------------- .nv.constant0._Z26gpu_compute_floyd_warshalliiPii --------------------------
	.section	.nv.constant0._Z26gpu_compute_floyd_warshalliiPii,"a",@progbits
	.sectionflags	@""
	.align	4
.nv.constant0._Z26gpu_compute_floyd_warshalliiPii:
	.zero		916


//--------------------- SYMBOLS --------------------------

	.type		.nv.reservedSmem.offset0,@object
	.size		.nv.reservedSmem.offset0,0x4
	.type		.nv.reservedSmem.cap,@object
	.size		.nv.reservedSmem.cap,0x4
